//
// Generated by NVIDIA NVVM Compiler
//
// Compiler Build ID: CL-36424714
// Cuda compilation tools, release 13.0, V13.0.88
// Based on NVVM 20.0.0
//

.version 9.0
.target sm_100
.address_size 64

	// .globl	_Z18lowestPoint_kernelP6pointsS0_
// _ZZ18lowestPoint_kernelP6pointsS0_E13shared_points has been demoted

.visible .entry _Z18lowestPoint_kernelP6pointsS0_(
	.param .u64 .ptr .align 1 _Z18lowestPoint_kernelP6pointsS0__param_0,
	.param .u64 .ptr .align 1 _Z18lowestPoint_kernelP6pointsS0__param_1
)
{
	.reg .pred 	%p<21>;
	.reg .b32 	%r<15>;
	.reg .b32 	%f<40>;
	.reg .b64 	%rd<9>;
	// demoted variable
	.shared .align 4 .b8 _ZZ18lowestPoint_kernelP6pointsS0_E13shared_points[384];
	ld.param.u64 	%rd2, [_Z18lowestPoint_kernelP6pointsS0__param_0];
	ld.param.u64 	%rd1, [_Z18lowestPoint_kernelP6pointsS0__param_1];
	cvta.to.global.u64 	%rd3, %rd2;
	mov.u32 	%r1, %ctaid.x;
	mov.u32 	%r5, %ntid.x;
	mov.u32 	%r2, %tid.x;
	mad.lo.s32 	%r6, %r1, %r5, %r2;
	mul.wide.s32 	%rd4, %r6, 4;
	add.s64 	%rd5, %rd3, %rd4;
	ld.global.f32 	%f16, [%rd5];
	ld.global.f32 	%f17, [%rd5+128];
	mul.lo.s32 	%r7, %r2, 12;
	mov.u32 	%r8, _ZZ18lowestPoint_kernelP6pointsS0_E13shared_points;
	add.s32 	%r9, %r8, %r7;
	st.shared.f32 	[%r9], %f16;
	st.shared.f32 	[%r9+4], %f17;
	bar.sync 	0;
	mad.lo.s32 	%r10, %r2, 24, %r8;
	add.s32 	%r3, %r10, 4;
	add.s32 	%r4, %r9, %r7;
	ld.shared.f32 	%f1, [%r10+4];
	ld.shared.f32 	%f2, [%r10+16];
	setp.leu.f32 	%p1, %f1, %f2;
	@%p1 bra 	$L__BB0_2;
	ld.shared.f32 	%f20, [%r4+12];
	ld.shared.f32 	%f21, [%r4+20];
	st.shared.f32 	[%r4], %f20;
	st.shared.f32 	[%r4+4], %f2;
	st.shared.f32 	[%r4+8], %f21;
	bra.uni 	$L__BB0_5;
$L__BB0_2:
	setp.neu.f32 	%p2, %f1, %f2;
	@%p2 bra 	$L__BB0_5;
	ld.shared.f32 	%f18, [%r4];
	ld.shared.f32 	%f3, [%r4+12];
	setp.leu.f32 	%p3, %f18, %f3;
	@%p3 bra 	$L__BB0_5;
	ld.shared.f32 	%f19, [%r4+20];
	st.shared.f32 	[%r4], %f3;
	st.shared.f32 	[%r4+4], %f2;
	st.shared.f32 	[%r4+8], %f19;
$L__BB0_5:
	bar.sync 	0;
	and.b32  	%r11, %r2, 1;
	setp.eq.b32 	%p4, %r11, 1;
	@%p4 bra 	$L__BB0_11;
	ld.shared.f32 	%f4, [%r3];
	ld.shared.f32 	%f5, [%r3+24];
	setp.gt.f32 	%p5, %f4, %f5;
	@%p5 bra 	$L__BB0_10;
	setp.neu.f32 	%p6, %f4, %f5;
	@%p6 bra 	$L__BB0_11;
	ld.shared.f32 	%f22, [%r4];
	ld.shared.f32 	%f6, [%r4+24];
	setp.leu.f32 	%p7, %f22, %f6;
	@%p7 bra 	$L__BB0_11;
	ld.shared.f32 	%f23, [%r4+32];
	st.shared.f32 	[%r4], %f6;
	st.shared.f32 	[%r4+4], %f5;
	st.shared.f32 	[%r4+8], %f23;
	bra.uni 	$L__BB0_11;
$L__BB0_10:
	ld.shared.f32 	%f24, [%r4+24];
	ld.shared.f32 	%f25, [%r4+32];
	st.shared.f32 	[%r4], %f24;
	st.shared.f32 	[%r4+4], %f5;
	st.shared.f32 	[%r4+8], %f25;
$L__BB0_11:
	bar.sync 	0;
	and.b32  	%r12, %r2, 3;
	setp.ne.s32 	%p8, %r12, 0;
	@%p8 bra 	$L__BB0_17;
	ld.shared.f32 	%f7, [%r3];
	ld.shared.f32 	%f8, [%r3+48];
	setp.gt.f32 	%p9, %f7, %f8;
	@%p9 bra 	$L__BB0_16;
	setp.neu.f32 	%p10, %f7, %f8;
	@%p10 bra 	$L__BB0_17;
	ld.shared.f32 	%f26, [%r4];
	ld.shared.f32 	%f9, [%r4+48];
	setp.leu.f32 	%p11, %f26, %f9;
	@%p11 bra 	$L__BB0_17;
	ld.shared.f32 	%f27, [%r4+56];
	st.shared.f32 	[%r4], %f9;
	st.shared.f32 	[%r4+4], %f8;
	st.shared.f32 	[%r4+8], %f27;
	bra.uni 	$L__BB0_17;
$L__BB0_16:
	ld.shared.f32 	%f28, [%r4+48];
	ld.shared.f32 	%f29, [%r4+56];
	st.shared.f32 	[%r4], %f28;
	st.shared.f32 	[%r4+4], %f8;
	st.shared.f32 	[%r4+8], %f29;
$L__BB0_17:
	bar.sync 	0;
	and.b32  	%r13, %r2, 7;
	setp.ne.s32 	%p12, %r13, 0;
	@%p12 bra 	$L__BB0_23;
	ld.shared.f32 	%f10, [%r3];
	ld.shared.f32 	%f11, [%r3+96];
	setp.gt.f32 	%p13, %f10, %f11;
	@%p13 bra 	$L__BB0_22;
	setp.neu.f32 	%p14, %f10, %f11;
	@%p14 bra 	$L__BB0_23;
	ld.shared.f32 	%f30, [%r4];
	ld.shared.f32 	%f12, [%r4+96];
	setp.leu.f32 	%p15, %f30, %f12;
	@%p15 bra 	$L__BB0_23;
	ld.shared.f32 	%f31, [%r4+104];
	st.shared.f32 	[%r4], %f12;
	st.shared.f32 	[%r4+4], %f11;
	st.shared.f32 	[%r4+8], %f31;
	bra.uni 	$L__BB0_23;
$L__BB0_22:
	ld.shared.f32 	%f32, [%r4+96];
	ld.shared.f32 	%f33, [%r4+104];
	st.shared.f32 	[%r4], %f32;
	st.shared.f32 	[%r4+4], %f11;
	st.shared.f32 	[%r4+8], %f33;
$L__BB0_23:
	bar.sync 	0;
	and.b32  	%r14, %r2, 15;
	setp.ne.s32 	%p16, %r14, 0;
	@%p16 bra 	$L__BB0_29;
	ld.shared.f32 	%f13, [%r3];
	ld.shared.f32 	%f14, [%r3+192];
	setp.gt.f32 	%p17, %f13, %f14;
	@%p17 bra 	$L__BB0_28;
	setp.neu.f32 	%p18, %f13, %f14;
	@%p18 bra 	$L__BB0_29;
	ld.shared.f32 	%f34, [%r4];
	ld.shared.f32 	%f15, [%r4+192];
	setp.leu.f32 	%p19, %f34, %f15;
	@%p19 bra 	$L__BB0_29;
	ld.shared.f32 	%f35, [%r4+200];
	st.shared.f32 	[%r4], %f15;
	st.shared.f32 	[%r4+4], %f14;
	st.shared.f32 	[%r4+8], %f35;
	bra.uni 	$L__BB0_29;
$L__BB0_28:
	ld.shared.f32 	%f36, [%r4+192];
	ld.shared.f32 	%f37, [%r4+200];
	st.shared.f32 	[%r4], %f36;
	st.shared.f32 	[%r4+4], %f14;
	st.shared.f32 	[%r4+8], %f37;
$L__BB0_29:
	bar.sync 	0;
	setp.ne.s32 	%p20, %r2, 0;
	@%p20 bra 	$L__BB0_31;
	ld.shared.f32 	%f38, [_ZZ18lowestPoint_kernelP6pointsS0_E13shared_points];
	cvta.to.global.u64 	%rd6, %rd1;
	mul.wide.u32 	%rd7, %r1, 4;
	add.s64 	%rd8, %rd6, %rd7;
	st.global.f32 	[%rd8], %f38;
	ld.shared.f32 	%f39, [_ZZ18lowestPoint_kernelP6pointsS0_E13shared_points+4];
	st.global.f32 	[%rd8+128], %f39;
$L__BB0_31:
	bar.sync 	0;
	ret;

}
	// .globl	_Z20findCosAngles_kernelP6points5point
.visible .entry _Z20findCosAngles_kernelP6points5point(
	.param .u64 .ptr .align 1 _Z20findCosAngles_kernelP6points5point_param_0,
	.param .align 4 .b8 _Z20findCosAngles_kernelP6points5point_param_1[12]
)
{


	ret;

}
	// .globl	_Z14sorting_kernelP6points
.visible .entry _Z14sorting_kernelP6points(
	.param .u64 .ptr .align 1 _Z14sorting_kernelP6points_param_0
)
{


	ret;

}


// ===== COMPILED SASS (sm_100) =====

	.target	sm_100

	.elftype	@"ET_EXEC"


//--------------------- .note.nv.tkinfo           --------------------------
	.section	.note.nv.tkinfo,"",@"SHT_NOTE"
	.sectionflags	@"SHF_NOTE_NV_TKINFO"
	.tkinfo
        /*0018*/ 	.word	0x00000002
        /*0030*/ 	.string	""
        /*0030*/ 	.string	"ptxas"
        /*0030*/ 	.string	"Cuda compilation tools, release 13.0, V13.0.88"
        /*0030*/ 	.string	"Build cuda_13.0.r13.0/compiler.36424714_0"
        /*0030*/ 	.string	"-arch sm_100 -m 64 "



//--------------------- .note.nv.cuinfo           --------------------------
	.section	.note.nv.cuinfo,"",@"SHT_NOTE"
	.sectionflags	@"SHF_NOTE_NV_CUINFO"
        /*0018*/ 	.short	0x0002
        /*001a*/ 	.short	0x0064
        /*001c*/ 	.short	0x0082
	.zero		2


//--------------------- .nv.info                  --------------------------
	.section	.nv.info,"",@"SHT_CUDA_INFO"
	.align	4


	//----- nvinfo : EIATTR_REGCOUNT
	.align		4
        /*0000*/ 	.byte	0x04, 0x2f
        /*0002*/ 	.short	(.L_1 - .L_0)
	.align		4
.L_0:
        /*0004*/ 	.word	index@(_Z18lowestPoint_kernelP6pointsS0_)
        /*0008*/ 	.word	0x00000011


	//----- nvinfo : EIATTR_FRAME_SIZE
	.align		4
.L_1:
        /*000c*/ 	.byte	0x04, 0x11
        /*000e*/ 	.short	(.L_3 - .L_2)
	.align		4
.L_2:
        /*0010*/ 	.word	index@(_Z18lowestPoint_kernelP6pointsS0_)
        /*0014*/ 	.word	0x00000000


	//----- nvinfo : EIATTR_REGCOUNT
	.align		4
.L_3:
        /*0018*/ 	.byte	0x04, 0x2f
        /*001a*/ 	.short	(.L_5 - .L_4)
	.align		4
.L_4:
        /*001c*/ 	.word	index@(_Z20findCosAngles_kernelP6points5point)
        /*0020*/ 	.word	0x00000004


	//----- nvinfo : EIATTR_FRAME_SIZE
	.align		4
.L_5:
        /*0024*/ 	.byte	0x04, 0x11
        /*0026*/ 	.short	(.L_7 - .L_6)
	.align		4
.L_6:
        /*0028*/ 	.word	index@(_Z20findCosAngles_kernelP6points5point)
        /*002c*/ 	.word	0x00000000


	//----- nvinfo : EIATTR_REGCOUNT
	.align		4
.L_7:
        /*0030*/ 	.byte	0x04, 0x2f
        /*0032*/ 	.short	(.L_9 - .L_8)
	.align		4
.L_8:
        /*0034*/ 	.word	index@(_Z14sorting_kernelP6points)
        /*0038*/ 	.word	0x00000004


	//----- nvinfo : EIATTR_FRAME_SIZE
	.align		4
.L_9:
        /*003c*/ 	.byte	0x04, 0x11
        /*003e*/ 	.short	(.L_11 - .L_10)
	.align		4
.L_10:
        /*0040*/ 	.word	index@(_Z14sorting_kernelP6points)
        /*0044*/ 	.word	0x00000000


	//----- nvinfo : EIATTR_MIN_STACK_SIZE
	.align		4
.L_11:
        /*0048*/ 	.byte	0x04, 0x12
        /*004a*/ 	.short	(.L_13 - .L_12)
	.align		4
.L_12:
        /*004c*/ 	.word	index@(_Z14sorting_kernelP6points)
        /*0050*/ 	.word	0x00000000


	//----- nvinfo : EIATTR_MIN_STACK_SIZE
	.align		4
.L_13:
        /*0054*/ 	.byte	0x04, 0x12
        /*0056*/ 	.short	(.L_15 - .L_14)
	.align		4
.L_14:
        /*0058*/ 	.word	index@(_Z20findCosAngles_kernelP6points5point)
        /*005c*/ 	.word	0x00000000


	//----- nvinfo : EIATTR_MIN_STACK_SIZE
	.align		4
.L_15:
        /*0060*/ 	.byte	0x04, 0x12
        /*0062*/ 	.short	(.L_17 - .L_16)
	.align		4
.L_16:
        /*0064*/ 	.word	index@(_Z18lowestPoint_kernelP6pointsS0_)
        /*0068*/ 	.word	0x00000000
.L_17:


//--------------------- .nv.compat                --------------------------
	.section	.nv.compat,"",@"SHT_CUDA_COMPAT_INFO"
	.align	4
        /*0000*/ 	.byte	0x02, 0x09, 0x00, 0x00, 0x02, 0x02, 0x01, 0x00, 0x02, 0x05, 0x05, 0x00, 0x03, 0x07, 0x01, 0x01
        /*0010*/ 	.byte	0x02, 0x03, 0x00, 0x00, 0x02, 0x06, 0x01, 0x00, 0x04, 0x0b, 0x08, 0x00, 0x09, 0x00, 0x00, 0x00
        /*0020*/ 	.byte	0x00, 0x00, 0x00, 0x00


//--------------------- .nv.info._Z14sorting_kernelP6points --------------------------
	.section	.nv.info._Z14sorting_kernelP6points,"",@"SHT_CUDA_INFO"
	.sectionflags	@""
	.align	4


	//----- nvinfo : EIATTR_CUDA_API_VERSION
	.align		4
        /*0000*/ 	.byte	0x04, 0x37
        /*0002*/ 	.short	(.L_19 - .L_18)
.L_18:
        /*0004*/ 	.word	0x00000082


	//----- nvinfo : EIATTR_KPARAM_INFO
	.align		4
.L_19:
        /*0008*/ 	.byte	0x04, 0x17
        /*000a*/ 	.short	(.L_21 - .L_20)
.L_20:
        /*000c*/ 	.word	0x00000000
        /*0010*/ 	.short	0x0000
        /*0012*/ 	.short	0x0000
        /*0014*/ 	.byte	0x00, 0xf5, 0x21, 0x00


	//----- nvinfo : EIATTR_SPARSE_MMA_MASK
	.align		4
.L_21:
        /*0018*/ 	.byte	0x03, 0x50
        /*001a*/ 	.short	0x0000


	//----- nvinfo : EIATTR_MAXREG_COUNT
	.align		4
        /*001c*/ 	.byte	0x03, 0x1b
        /*001e*/ 	.short	0x00ff


	//----- nvinfo : EIATTR_MERCURY_ISA_VERSION
	.align		4
        /*0020*/ 	.byte	0x03, 0x5f
        /*0022*/ 	.short	0x0101


	//----- nvinfo : EIATTR_VRC_CTA_INIT_COUNT
	.align		4
        /*0024*/ 	.byte	0x02, 0x4a
	.zero		1
	.zero		1


	//----- nvinfo : EIATTR_EXIT_INSTR_OFFSETS
	.align		4
        /*0028*/ 	.byte	0x04, 0x1c
        /*002a*/ 	.short	(.L_23 - .L_22)


	//   ....[0]....
.L_22:
        /*002c*/ 	.word	0x00000010


	//----- nvinfo : EIATTR_CBANK_PARAM_SIZE
	.align		4
.L_23:
        /*0030*/ 	.byte	0x03, 0x19
        /*0032*/ 	.short	0x0008


	//----- nvinfo : EIATTR_PARAM_CBANK
	.align		4
        /*0034*/ 	.byte	0x04, 0x0a
        /*0036*/ 	.short	(.L_25 - .L_24)
	.align		4
.L_24:
        /*0038*/ 	.word	index@(.nv.constant0._Z14sorting_kernelP6points)
        /*003c*/ 	.short	0x0380
        /*003e*/ 	.short	0x0008


	//----- nvinfo : EIATTR_SW_WAR
	.align		4
.L_25:
        /*0040*/ 	.byte	0x04, 0x36
        /*0042*/ 	.short	(.L_27 - .L_26)
.L_26:
        /*0044*/ 	.word	0x00000008
.L_27:


//--------------------- .nv.info._Z20findCosAngles_kernelP6points5point --------------------------
	.section	.nv.info._Z20findCosAngles_kernelP6points5point,"",@"SHT_CUDA_INFO"
	.sectionflags	@""
	.align	4


	//----- nvinfo : EIATTR_CUDA_API_VERSION
	.align		4
        /*0000*/ 	.byte	0x04, 0x37
        /*0002*/ 	.short	(.L_29 - .L_28)
.L_28:
        /*0004*/ 	.word	0x00000082


	//----- nvinfo : EIATTR_KPARAM_INFO
	.align		4
.L_29:
        /*0008*/ 	.byte	0x04, 0x17
        /*000a*/ 	.short	(.L_31 - .L_30)
.L_30:
        /*000c*/ 	.word	0x00000000
        /*0010*/ 	.short	0x0001
        /*0012*/ 	.short	0x0008
        /*0014*/ 	.byte	0x00, 0xf0, 0x31, 0x00


	//----- nvinfo : EIATTR_KPARAM_INFO
	.align		4
.L_31:
        /*0018*/ 	.byte	0x04, 0x17
        /*001a*/ 	.short	(.L_33 - .L_32)
.L_32:
        /*001c*/ 	.word	0x00000000
        /*0020*/ 	.short	0x0000
        /*0022*/ 	.short	0x0000
        /*0024*/ 	.byte	0x00, 0xf5, 0x21, 0x00


	//----- nvinfo : EIATTR_SPARSE_MMA_MASK
	.align		4
.L_33:
        /*0028*/ 	.byte	0x03, 0x50
        /*002a*/ 	.short	0x0000


	//----- nvinfo : EIATTR_MAXREG_COUNT
	.align		4
        /*002c*/ 	.byte	0x03, 0x1b
        /*002e*/ 	.short	0x00ff


	//----- nvinfo : EIATTR_MERCURY_ISA_VERSION
	.align		4
        /*0030*/ 	.byte	0x03, 0x5f
        /*0032*/ 	.short	0x0101


	//----- nvinfo : EIATTR_VRC_CTA_INIT_COUNT
	.align		4
        /*0034*/ 	.byte	0x02, 0x4a
	.zero		1
	.zero		1


	//----- nvinfo : EIATTR_EXIT_INSTR_OFFSETS
	.align		4
        /*0038*/ 	.byte	0x04, 0x1c
        /*003a*/ 	.short	(.L_35 - .L_34)


	//   ....[0]....
.L_34:
        /*003c*/ 	.word	0x00000010


	//----- nvinfo : EIATTR_CBANK_PARAM_SIZE
	.align		4
.L_35:
        /*0040*/ 	.byte	0x03, 0x19
        /*0042*/ 	.short	0x0014


	//----- nvinfo : EIATTR_PARAM_CBANK
	.align		4
        /*0044*/ 	.byte	0x04, 0x0a
        /*0046*/ 	.short	(.L_37 - .L_36)
	.align		4
.L_36:
        /*0048*/ 	.word	index@(.nv.constant0._Z20findCosAngles_kernelP6points5point)
        /*004c*/ 	.short	0x0380
        /*004e*/ 	.short	0x0014


	//----- nvinfo : EIATTR_SW_WAR
	.align		4
.L_37:
        /*0050*/ 	.byte	0x04, 0x36
        /*0052*/ 	.short	(.L_39 - .L_38)
.L_38:
        /*0054*/ 	.word	0x00000008
.L_39:


//--------------------- .nv.info._Z18lowestPoint_kernelP6pointsS0_ --------------------------
	.section	.nv.info._Z18lowestPoint_kernelP6pointsS0_,"",@"SHT_CUDA_INFO"
	.sectionflags	@""
	.align	4


	//----- nvinfo : EIATTR_CUDA_API_VERSION
	.align		4
        /*0000*/ 	.byte	0x04, 0x37
        /*0002*/ 	.short	(.L_41 - .L_40)
.L_40:
        /*0004*/ 	.word	0x00000082


	//----- nvinfo : EIATTR_KPARAM_INFO
	.align		4
.L_41:
        /*0008*/ 	.byte	0x04, 0x17
        /*000a*/ 	.short	(.L_43 - .L_42)
.L_42:
        /*000c*/ 	.word	0x00000000
        /*0010*/ 	.short	0x0001
        /*0012*/ 	.short	0x0008
        /*0014*/ 	.byte	0x00, 0xf5, 0x21, 0x00


	//----- nvinfo : EIATTR_KPARAM_INFO
	.align		4
.L_43:
        /*0018*/ 	.byte	0x04, 0x17
        /*001a*/ 	.short	(.L_45 - .L_44)
.L_44:
        /*001c*/ 	.word	0x00000000
        /*0020*/ 	.short	0x0000
        /*0022*/ 	.short	0x0000
        /*0024*/ 	.byte	0x00, 0xf5, 0x21, 0x00


	//----- nvinfo : EIATTR_SPARSE_MMA_MASK
	.align		4
.L_45:
        /*0028*/ 	.byte	0x03, 0x50
        /*002a*/ 	.short	0x0000


	//----- nvinfo : EIATTR_MAXREG_COUNT
	.align		4
        /*002c*/ 	.byte	0x03, 0x1b
        /*002e*/ 	.short	0x00ff


	//----- nvinfo : EIATTR_NUM_BARRIERS
	.align		4
        /*0030*/ 	.byte	0x02, 0x4c
        /*0032*/ 	.byte	0x01
	.zero		1


	//----- nvinfo : EIATTR_MERCURY_ISA_VERSION
	.align		4
        /*0034*/ 	.byte	0x03, 0x5f
        /*0036*/ 	.short	0x0101


	//----- nvinfo : EIATTR_VRC_CTA_INIT_COUNT
	.align		4
        /*0038*/ 	.byte	0x02, 0x4a
	.zero		1
	.zero		1


	//----- nvinfo : EIATTR_EXIT_INSTR_OFFSETS
	.align		4
        /*003c*/ 	.byte	0x04, 0x1c
        /*003e*/ 	.short	(.L_47 - .L_46)


	//   ....[0]....
.L_46:
        /*0040*/ 	.word	0x00000940


	//----- nvinfo : EIATTR_CRS_STACK_SIZE
	.align		4
.L_47:
        /*0044*/ 	.byte	0x04, 0x1e
        /*0046*/ 	.short	(.L_49 - .L_48)
.L_48:
        /*0048*/ 	.word	0x00000000


	//----- nvinfo : EIATTR_CBANK_PARAM_SIZE
	.align		4
.L_49:
        /*004c*/ 	.byte	0x03, 0x19
        /*004e*/ 	.short	0x0010


	//----- nvinfo : EIATTR_PARAM_CBANK
	.align		4
        /*0050*/ 	.byte	0x04, 0x0a
        /*0052*/ 	.short	(.L_51 - .L_50)
	.align		4
.L_50:
        /*0054*/ 	.word	index@(.nv.constant0._Z18lowestPoint_kernelP6pointsS0_)
        /*0058*/ 	.short	0x0380
        /*005a*/ 	.short	0x0010


	//----- nvinfo : EIATTR_SW_WAR
	.align		4
.L_51:
        /*005c*/ 	.byte	0x04, 0x36
        /*005e*/ 	.short	(.L_53 - .L_52)
.L_52:
        /*0060*/ 	.word	0x00000008
.L_53:


//--------------------- .nv.callgraph             --------------------------
	.section	.nv.callgraph,"",@"SHT_CUDA_CALLGRAPH"
	.align	4
	.sectionentsize	8
	.align		4
        /*0000*/ 	.word	0x00000000
	.align		4
        /*0004*/ 	.word	0xffffffff
	.align		4
        /*0008*/ 	.word	0x00000000
	.align		4
        /*000c*/ 	.word	0xfffffffe
	.align		4
        /*0010*/ 	.word	0x00000000
	.align		4
        /*0014*/ 	.word	0xfffffffd
	.align		4
        /*0018*/ 	.word	0x00000000
	.align		4
        /*001c*/ 	.word	0xfffffffc


//--------------------- .text._Z14sorting_kernelP6points --------------------------
	.section	.text._Z14sorting_kernelP6points,"ax",@progbits
	.align	128
        .global         _Z14sorting_kernelP6points
        .type           _Z14sorting_kernelP6points,@function
        .size           _Z14sorting_kernelP6points,(.L_x_17 - _Z14sorting_kernelP6points)
        .other          _Z14sorting_kernelP6points,@"STO_CUDA_ENTRY STV_DEFAULT"
_Z14sorting_kernelP6points:
.text._Z14sorting_kernelP6points:
[----:B------:R-:W-:Y:S01]  /*0000*/  LDC R1, c[0x0][0x37c] ;  /* 0x0000df00ff017b82 */ /* 0x000fe20000000800 */
[----:B------:R-:W-:Y:S05]  /*0010*/  EXIT ;  /* 0x000000000000794d */ /* 0x000fea0003800000 */
.L_x_0:
[----:B------:R-:W-:-:S00]  /*0020*/  BRA `(.L_x_0) ;  /* 0xfffffffc00fc7947 */ /* 0x000fc0000383ffff */
[----:B------:R-:W-:-:S00]  /*0030*/  NOP ;  /* 0x0000000000007918 */ /* 0x000fc00000000000 */
        /* <DEDUP_REMOVED lines=12> */
.L_x_17:


//--------------------- .text._Z20findCosAngles_kernelP6points5point --------------------------
	.section	.text._Z20findCosAngles_kernelP6points5point,"ax",@progbits
	.align	128
        .global         _Z20findCosAngles_kernelP6points5point
        .type           _Z20findCosAngles_kernelP6points5point,@function
        .size           _Z20findCosAngles_kernelP6points5point,(.L_x_18 - _Z20findCosAngles_kernelP6points5point)
        .other          _Z20findCosAngles_kernelP6points5point,@"STO_CUDA_ENTRY STV_DEFAULT"
_Z20findCosAngles_kernelP6points5point:
.text._Z20findCosAngles_kernelP6points5point:
[----:B------:R-:W-:Y:S01]  /*0000*/  LDC R1, c[0x0][0x37c] ;  /* 0x0000df00ff017b82 */ /* 0x000fe20000000800 */
[----:B------:R-:W-:Y:S05]  /*0010*/  EXIT ;  /* 0x000000000000794d */ /* 0x000fea0003800000 */
.L_x_1:
        /* <DEDUP_REMOVED lines=14> */
.L_x_18:


//--------------------- .text._Z18lowestPoint_kernelP6pointsS0_ --------------------------
	.section	.text._Z18lowestPoint_kernelP6pointsS0_,"ax",@progbits
	.align	128
        .global         _Z18lowestPoint_kernelP6pointsS0_
        .type           _Z18lowestPoint_kernelP6pointsS0_,@function
        .size           _Z18lowestPoint_kernelP6pointsS0_,(.L_x_19 - _Z18lowestPoint_kernelP6pointsS0_)
        .other          _Z18lowestPoint_kernelP6pointsS0_,@"STO_CUDA_ENTRY STV_DEFAULT"
_Z18lowestPoint_kernelP6pointsS0_:
.text._Z18lowestPoint_kernelP6pointsS0_:
[----:B------:R-:W-:Y:S01]  /*0000*/  LDC R1, c[0x0][0x37c] ;  /* 0x0000df00ff017b82 */ /* 0x000fe20000000800 */
[----:B------:R-:W0:Y:S07]  /*0010*/  S2R R0, SR_CTAID.X ;  /* 0x0000000000007919 */ /* 0x000e2e0000002500 */
[----:B------:R-:W1:Y:S01]  /*0020*/  LDC.64 R6, c[0x0][0x380] ;  /* 0x0000e000ff067b82 */ /* 0x000e620000000a00 */
[----:B------:R-:W0:Y:S01]  /*0030*/  LDCU UR6, c[0x0][0x360] ;  /* 0x00006c00ff0677ac */ /* 0x000e220008000800 */
[----:B------:R-:W0:Y:S01]  /*0040*/  S2R R3, SR_TID.X ;  /* 0x0000000000037919 */ /* 0x000e220000002100 */
[----:B------:R-:W2:Y:S01]  /*0050*/  LDCU.64 UR4, c[0x0][0x358] ;  /* 0x00006b00ff0477ac */ /* 0x000ea20008000a00 */
[----:B0-----:R-:W-:-:S04]  /*0060*/  IMAD R5, R0, UR6, R3 ;  /* 0x0000000600057c24 */ /* 0x001fc8000f8e0203 */
[----:B-1----:R-:W-:-:S05]  /*0070*/  IMAD.WIDE R6, R5, 0x4, R6 ;  /* 0x0000000405067825 */ /* 0x002fca00078e0206 */
[----:B--2---:R-:W2:Y:S04]  /*0080*/  LDG.E R8, desc[UR4][R6.64] ;  /* 0x0000000406087981 */ /* 0x004ea8000c1e1900 */
[----:B------:R-:W3:Y:S01]  /*0090*/  LDG.E R9, desc[UR4][R6.64+0x80] ;  /* 0x0000800406097981 */ /* 0x000ee2000c1e1900 */
[----:B------:R-:W-:Y:S01]  /*00a0*/  MOV R4, 0x400 ;  /* 0x0000040000047802 */ /* 0x000fe20000000f00 */
[----:B------:R-:W-:Y:S01]  /*00b0*/  BSSY.RECONVERGENT B0, `(.L_x_2) ;  /* 0x000001b000007945 */ /* 0x000fe20003800200 */
[----:B------:R-:W0:Y:S02]  /*00c0*/  S2R R5, SR_CgaCtaId ;  /* 0x0000000000057919 */ /* 0x000e240000008800 */
[----:B0-----:R-:W-:-:S05]  /*00d0*/  LEA R4, R5, R4, 0x18 ;  /* 0x0000000405047211 */ /* 0x001fca00078ec0ff */
[C-C-:B------:R-:W-:Y:S02]  /*00e0*/  IMAD R10, R3.reuse, 0xc, R4.reuse ;  /* 0x0000000c030a7824 */ /* 0x140fe400078e0204 */
[C---:B------:R-:W-:Y:S02]  /*00f0*/  IMAD R2, R3.reuse, 0x18, R4 ;  /* 0x0000001803027824 */ /* 0x040fe400078e0204 */
[----:B------:R-:W-:Y:S01]  /*0100*/  IMAD R5, R3, 0xc, R10 ;  /* 0x0000000c03057824 */ /* 0x000fe200078e020a */
[----:B--2---:R-:W-:Y:S04]  /*0110*/  STS [R10], R8 ;  /* 0x000000080a007388 */ /* 0x004fe80000000800 */
[----:B---3--:R-:W-:Y:S01]  /*0120*/  STS [R10+0x4], R9 ;  /* 0x000004090a007388 */ /* 0x008fe20000000800 */
[----:B------:R-:W-:Y:S06]  /*0130*/  BAR.SYNC.DEFER_BLOCKING 0x0 ;  /* 0x0000000000007b1d */ /* 0x000fec0000010000 */
[----:B------:R-:W-:Y:S04]  /*0140*/  LDS R11, [R2+0x4] ;  /* 0x00000400020b7984 */ /* 0x000fe80000000800 */
[----:B------:R-:W0:Y:S02]  /*0150*/  LDS R12, [R2+0x10] ;  /* 0x00001000020c7984 */ /* 0x000e240000000800 */
[----:B0-----:R-:W-:-:S13]  /*0160*/  FSETP.GT.AND P0, PT, R11, R12, PT ;  /* 0x0000000c0b00720b */ /* 0x001fda0003f04000 */
[----:B------:R-:W0:Y:S04]  /*0170*/  @P0 LDS R6, [R5+0xc] ;  /* 0x00000c0005060984 */ /* 0x000e280000000800 */
[----:B------:R-:W1:Y:S04]  /*0180*/  @P0 LDS R14, [R5+0x14] ;  /* 0x00001400050e0984 */ /* 0x000e680000000800 */
[----:B------:R2:W-:Y:S04]  /*0190*/  @P0 STS [R5+0x4], R12 ;  /* 0x0000040c05000388 */ /* 0x0005e80000000800 */
[----:B0-----:R2:W-:Y:S04]  /*01a0*/  @P0 STS [R5], R6 ;  /* 0x0000000605000388 */ /* 0x0015e80000000800 */
[----:B-1----:R2:W-:Y:S01]  /*01b0*/  @P0 STS [R5+0x8], R14 ;  /* 0x0000080e05000388 */ /* 0x0025e20000000800 */
[----:B------:R-:W-:Y:S05]  /*01c0*/  @P0 BRA `(.L_x_3) ;  /* 0x0000000000240947 */ /* 0x000fea0003800000 */
[----:B------:R-:W-:-:S13]  /*01d0*/  FSETP.NEU.AND P0, PT, R11, R12, PT ;  /* 0x0000000c0b00720b */ /* 0x000fda0003f0d000 */
[----:B------:R-:W-:Y:S05]  /*01e0*/  @P0 BRA `(.L_x_3) ;  /* 0x00000000001c0947 */ /* 0x000fea0003800000 */
[----:B--2---:R-:W-:Y:S04]  /*01f0*/  LDS R6, [R5] ;  /* 0x0000000005067984 */ /* 0x004fe80000000800 */
[----:B------:R-:W0:Y:S02]  /*0200*/  LDS R7, [R5+0xc] ;  /* 0x00000c0005077984 */ /* 0x000e240000000800 */
[----:B0-----:R-:W-:-:S13]  /*0210*/  FSETP.GT.AND P0, PT, R6, R7, PT ;  /* 0x000000070600720b */ /* 0x001fda0003f04000 */
[----:B------:R-:W0:Y:S04]  /*0220*/  @P0 LDS R6, [R5+0x14] ;  /* 0x0000140005060984 */ /* 0x000e280000000800 */
[----:B------:R1:W-:Y:S04]  /*0230*/  @P0 STS [R5], R7 ;  /* 0x0000000705000388 */ /* 0x0003e80000000800 */
[----:B------:R1:W-:Y:S04]  /*0240*/  @P0 STS [R5+0x4], R12 ;  /* 0x0000040c05000388 */ /* 0x0003e80000000800 */
[----:B0-----:R1:W-:Y:S02]  /*0250*/  @P0 STS [R5+0x8], R6 ;  /* 0x0000080605000388 */ /* 0x0013e40000000800 */
.L_x_3:
[----:B------:R-:W-:Y:S05]  /*0260*/  BSYNC.RECONVERGENT B0 ;  /* 0x0000000000007941 */ /* 0x000fea0003800200 */
.L_x_2:
[----:B-12---:R-:W-:Y:S01]  /*0270*/  LOP3.LUT R6, R3, 0x1, RZ, 0xc0, !PT ;  /* 0x0000000103067812 */ /* 0x006fe200078ec0ff */
[----:B------:R-:W-:Y:S03]  /*0280*/  BAR.SYNC.DEFER_BLOCKING 0x0 ;  /* 0x0000000000007b1d */ /* 0x000fe60000010000 */
[----:B------:R-:W-:-:S03]  /*0290*/  ISETP.NE.U32.AND P0, PT, R6, 0x1, PT ;  /* 0x000000010600780c */ /* 0x000fc60003f05070 */
[----:B------:R-:W-:Y:S10]  /*02a0*/  BSSY.RECONVERGENT B0, `(.L_x_4) ;  /* 0x0000016000007945 */ /* 0x000ff40003800200 */
[----:B------:R-:W-:Y:S05]  /*02b0*/  @!P0 BRA `(.L_x_5) ;  /* 0x0000000000508947 */ /* 0x000fea0003800000 */
[----:B------:R-:W-:Y:S04]  /*02c0*/  LDS R6, [R2+0x4] ;  /* 0x0000040002067984 */ /* 0x000fe80000000800 */
[----:B------:R-:W0:Y:S02]  /*02d0*/  LDS R7, [R2+0x1c] ;  /* 0x00001c0002077984 */ /* 0x000e240000000800 */
[----:B0-----:R-:W-:-:S13]  /*02e0*/  FSETP.GT.AND P0, PT, R6, R7, PT ;  /* 0x000000070600720b */ /* 0x001fda0003f04000 */
[----:B------:R-:W-:Y:S05]  /*02f0*/  @P0 BRA `(.L_x_6) ;  /* 0x00000000002c0947 */ /* 0x000fea0003800000 */
[----:B------:R-:W-:-:S13]  /*0300*/  FSETP.NEU.AND P0, PT, R6, R7, PT ;  /* 0x000000070600720b */ /* 0x000fda0003f0d000 */
[----:B------:R-:W-:Y:S05]  /*0310*/  @P0 BRA `(.L_x_5) ;  /* 0x0000000000380947 */ /* 0x000fea0003800000 */
[----:B------:R-:W-:Y:S04]  /*0320*/  LDS R6, [R5] ;  /* 0x0000000005067984 */ /* 0x000fe80000000800 */
[----:B------:R-:W0:Y:S02]  /*0330*/  LDS R8, [R5+0x18] ;  /* 0x0000180005087984 */ /* 0x000e240000000800 */
[----:B0-----:R-:W-:-:S13]  /*0340*/  FSETP.GT.AND P0, PT, R6, R8, PT ;  /* 0x000000080600720b */ /* 0x001fda0003f04000 */
[----:B------:R-:W-:Y:S05]  /*0350*/  @!P0 BRA `(.L_x_5) ;  /* 0x0000000000288947 */ /* 0x000fea0003800000 */
[----:B------:R-:W0:Y:S04]  /*0360*/  LDS R6, [R5+0x20] ;  /* 0x0000200005067984 */ /* 0x000e280000000800 */
[----:B------:R1:W-:Y:S04]  /*0370*/  STS [R5], R8 ;  /* 0x0000000805007388 */ /* 0x0003e80000000800 */
[----:B------:R1:W-:Y:S04]  /*0380*/  STS [R5+0x4], R7 ;  /* 0x0000040705007388 */ /* 0x0003e80000000800 */
[----:B0-----:R1:W-:Y:S01]  /*0390*/  STS [R5+0x8], R6 ;  /* 0x0000080605007388 */ /* 0x0013e20000000800 */
[----:B------:R-:W-:Y:S05]  /*03a0*/  BRA `(.L_x_5) ;  /* 0x0000000000147947 */ /* 0x000fea0003800000 */
.L_x_6:
[----:B------:R-:W0:Y:S04]  /*03b0*/  LDS R6, [R5+0x18] ;  /* 0x0000180005067984 */ /* 0x000e280000000800 */
[----:B------:R-:W1:Y:S04]  /*03c0*/  LDS R8, [R5+0x20] ;  /* 0x0000200005087984 */ /* 0x000e680000000800 */
[----:B------:R2:W-:Y:S04]  /*03d0*/  STS [R5+0x4], R7 ;  /* 0x0000040705007388 */ /* 0x0005e80000000800 */
[----:B0-----:R2:W-:Y:S04]  /*03e0*/  STS [R5], R6 ;  /* 0x0000000605007388 */ /* 0x0015e80000000800 */
[----:B-1----:R2:W-:Y:S02]  /*03f0*/  STS [R5+0x8], R8 ;  /* 0x0000080805007388 */ /* 0x0025e40000000800 */
.L_x_5:
[----:B------:R-:W-:Y:S05]  /*0400*/  BSYNC.RECONVERGENT B0 ;  /* 0x0000000000007941 */ /* 0x000fea0003800200 */
.L_x_4:
[----:B------:R-:W-:Y:S01]  /*0410*/  BAR.SYNC.DEFER_BLOCKING 0x0 ;  /* 0x0000000000007b1d */ /* 0x000fe20000010000 */
[----:B------:R-:W-:-:S05]  /*0420*/  LOP3.LUT P0, RZ, R3, 0x3, RZ, 0xc0, !PT ;  /* 0x0000000303ff7812 */ /* 0x000fca000780c0ff */
[----:B------:R-:W-:Y:S08]  /*0430*/  BSSY.RECONVERGENT B0, `(.L_x_7) ;  /* 0x0000016000007945 */ /* 0x000ff00003800200 */
[----:B------:R-:W-:Y:S05]  /*0440*/  @P0 BRA `(.L_x_8) ;  /* 0x0000000000500947 */ /* 0x000fea0003800000 */
[----:B-12---:R-:W-:Y:S04]  /*0450*/  LDS R6, [R2+0x4] ;  /* 0x0000040002067984 */ /* 0x006fe80000000800 */
        /* <DEDUP_REMOVED lines=14> */
.L_x_9:
[----:B------:R-:W0:Y:S04]  /*0540*/  LDS R6, [R5+0x30] ;  /* 0x0000300005067984 */ /* 0x000e280000000800 */
[----:B------:R-:W1:Y:S04]  /*0550*/  LDS R8, [R5+0x38] ;  /* 0x0000380005087984 */ /* 0x000e680000000800 */
[----:B------:R3:W-:Y:S04]  /*0560*/  STS [R5+0x4], R7 ;  /* 0x0000040705007388 */ /* 0x0007e80000000800 */
[----:B0-----:R3:W-:Y:S04]  /*0570*/  STS [R5], R6 ;  /* 0x0000000605007388 */ /* 0x0017e80000000800 */
[----:B-1----:R3:W-:Y:S02]  /*0580*/  STS [R5+0x8], R8 ;  /* 0x0000080805007388 */ /* 0x0027e40000000800 */
.L_x_8:
[----:B------:R-:W-:Y:S05]  /*0590*/  BSYNC.RECONVERGENT B0 ;  /* 0x0000000000007941 */ /* 0x000fea0003800200 */
.L_x_7:
[----:B------:R-:W-:Y:S01]  /*05a0*/  BAR.SYNC.DEFER_BLOCKING 0x0 ;  /* 0x0000000000007b1d */ /* 0x000fe20000010000 */
[----:B------:R-:W-:-:S05]  /*05b0*/  LOP3.LUT P0, RZ, R3, 0x7, RZ, 0xc0, !PT ;  /* 0x0000000703ff7812 */ /* 0x000fca000780c0ff */
[----:B------:R-:W-:Y:S08]  /*05c0*/  BSSY.RECONVERGENT B0, `(.L_x_10) ;  /* 0x0000016000007945 */ /* 0x000ff00003800200 */
[----:B------:R-:W-:Y:S05]  /*05d0*/  @P0 BRA `(.L_x_11) ;  /* 0x0000000000500947 */ /* 0x000fea0003800000 */
[----:B-1234-:R-:W-:Y:S04]  /*05e0*/  LDS R6, [R2+0x4] ;  /* 0x0000040002067984 */ /* 0x01efe80000000800 */
        /* <DEDUP_REMOVED lines=14> */
.L_x_12:
[----:B------:R-:W0:Y:S04]  /*06d0*/  LDS R6, [R5+0x60] ;  /* 0x0000600005067984 */ /* 0x000e280000000800 */
[----:B------:R-:W1:Y:S04]  /*06e0*/  LDS R8, [R5+0x68] ;  /* 0x0000680005087984 */ /* 0x000e680000000800 */
[----:B------:R2:W-:Y:S04]  /*06f0*/  STS [R5+0x4], R7 ;  /* 0x0000040705007388 */ /* 0x0005e80000000800 */
[----:B0-----:R2:W-:Y:S04]  /*0700*/  STS [R5], R6 ;  /* 0x0000000605007388 */ /* 0x0015e80000000800 */
[----:B-1----:R2:W-:Y:S02]  /*0710*/  STS [R5+0x8], R8 ;  /* 0x0000080805007388 */ /* 0x0025e40000000800 */
.L_x_11:
[----:B------:R-:W-:Y:S05]  /*0720*/  BSYNC.RECONVERGENT B0 ;  /* 0x0000000000007941 */ /* 0x000fea0003800200 */
.L_x_10:
        /* <DEDUP_REMOVED lines=19> */
.L_x_15:
[----:B------:R-:W0:Y:S04]  /*0860*/  LDS R2, [R5+0xc0] ;  /* 0x0000c00005027984 */ /* 0x000e280000000800 */
[----:B------:R-:W1:Y:S04]  /*0870*/  LDS R6, [R5+0xc8] ;  /* 0x0000c80005067984 */ /* 0x000e680000000800 */
[----:B------:R2:W-:Y:S04]  /*0880*/  STS [R5+0x4], R7 ;  /* 0x0000040705007388 */ /* 0x0005e80000000800 */
[----:B0-----:R2:W-:Y:S04]  /*0890*/  STS [R5], R2 ;  /* 0x0000000205007388 */ /* 0x0015e80000000800 */
[----:B-1----:R2:W-:Y:S02]  /*08a0*/  STS [R5+0x8], R6 ;  /* 0x0000080605007388 */ /* 0x0025e40000000800 */
.L_x_14:
[----:B------:R-:W-:Y:S05]  /*08b0*/  BSYNC.RECONVERGENT B0 ;  /* 0x0000000000007941 */ /* 0x000fea0003800200 */
.L_x_13:
[----:B------:R-:W-:Y:S01]  /*08c0*/  BAR.SYNC.DEFER_BLOCKING 0x0 ;  /* 0x0000000000007b1d */ /* 0x000fe20000010000 */
[----:B------:R-:W-:-:S13]  /*08d0*/  ISETP.NE.AND P0, PT, R3, RZ, PT ;  /* 0x000000ff0300720c */ /* 0x000fda0003f05270 */
[----:B-12---:R-:W0:Y:S01]  /*08e0*/  @!P0 LDC.64 R2, c[0x0][0x388] ;  /* 0x0000e200ff028b82 */ /* 0x006e220000000a00 */
[----:B---34-:R-:W1:Y:S01]  /*08f0*/  @!P0 LDS.64 R4, [R4] ;  /* 0x0000000004048984 */ /* 0x018e620000000a00 */
[----:B0-----:R-:W-:-:S05]  /*0900*/  @!P0 IMAD.WIDE.U32 R2, R0, 0x4, R2 ;  /* 0x0000000400028825 */ /* 0x001fca00078e0002 */
[----:B-1----:R-:W-:Y:S04]  /*0910*/  @!P0 STG.E desc[UR4][R2.64], R4 ;  /* 0x0000000402008986 */ /* 0x002fe8000c101904 */
[----:B------:R-:W-:Y:S01]  /*0920*/  @!P0 STG.E desc[UR4][R2.64+0x80], R5 ;  /* 0x0000800502008986 */ /* 0x000fe2000c101904 */
[----:B------:R-:W-:Y:S06]  /*0930*/  BAR.SYNC.DEFER_BLOCKING 0x0 ;  /* 0x0000000000007b1d */ /* 0x000fec0000010000 */
[----:B------:R-:W-:Y:S05]  /*0940*/  EXIT ;  /* 0x000000000000794d */ /* 0x000fea0003800000 */
.L_x_16:
        /* <DEDUP_REMOVED lines=11> */
.L_x_19:


//--------------------- .nv.shared.reserved.0     --------------------------
	.section	.nv.shared.reserved.0,"aw",@nobits
	.weak		__nv_reservedSMEM_offset_0_alias
	.size		__nv_reservedSMEM_offset_0_alias, 0, 64
	.other		__nv_reservedSMEM_offset_0_alias,@"STO_CUDA_RESERVED_SHARED STV_DEFAULT"
__nv_reservedSMEM_offset_0_alias:
	.zero		0
	.zero		64


//--------------------- .nv.shared._Z18lowestPoint_kernelP6pointsS0_ --------------------------
	.section	.nv.shared._Z18lowestPoint_kernelP6pointsS0_,"aw",@nobits
	.sectionflags	@""
	.align	4
.nv.shared._Z18lowestPoint_kernelP6pointsS0_:
	.zero		1408


//--------------------- .nv.constant0._Z14sorting_kernelP6points --------------------------
	.section	.nv.constant0._Z14sorting_kernelP6points,"a",@progbits
	.sectionflags	@""
	.align	4
.nv.constant0._Z14sorting_kernelP6points:
	.zero		904


//--------------------- .nv.constant0._Z20findCosAngles_kernelP6points5point --------------------------
	.section	.nv.constant0._Z20findCosAngles_kernelP6points5point,"a",@progbits
	.sectionflags	@""
	.align	4
.nv.constant0._Z20findCosAngles_kernelP6points5point:
	.zero		916


//--------------------- .nv.constant0._Z18lowestPoint_kernelP6pointsS0_ --------------------------
	.section	.nv.constant0._Z18lowestPoint_kernelP6pointsS0_,"a",@progbits
	.sectionflags	@""
	.align	4
.nv.constant0._Z18lowestPoint_kernelP6pointsS0_:
	.zero		912


//--------------------- SYMBOLS --------------------------

	.type		.nv.reservedSmem.offset0,@object
	.size		.nv.reservedSmem.offset0,0x4
	.type		.nv.reservedSmem.cap,@object
	.size		.nv.reservedSmem.cap,0x4
